//
// Generated by NVIDIA NVVM Compiler
//
// Compiler Build ID: CL-36424714
// Cuda compilation tools, release 13.0, V13.0.88
// Based on NVVM 20.0.0
//

.version 9.0
.target sm_100
.address_size 64

	// .globl	_Z4fillPfi

.visible .entry _Z4fillPfi(
	.param .u64 .ptr .align 1 _Z4fillPfi_param_0,
	.param .u32 _Z4fillPfi_param_1
)
{
	.reg .pred 	%p<2>;
	.reg .b32 	%r<6>;
	.reg .b64 	%rd<5>;

	ld.param.u64 	%rd1, [_Z4fillPfi_param_0];
	ld.param.u32 	%r2, [_Z4fillPfi_param_1];
	mov.u32 	%r3, %ctaid.x;
	mov.u32 	%r4, %tid.x;
	add.s32 	%r1, %r3, %r4;
	setp.ge.s32 	%p1, %r1, %r2;
	@%p1 bra 	$L__BB0_2;
	cvta.to.global.u64 	%rd2, %rd1;
	mul.wide.s32 	%rd3, %r1, 4;
	add.s64 	%rd4, %rd2, %rd3;
	mov.b32 	%r5, 1109917696;
	st.global.u32 	[%rd4], %r5;
$L__BB0_2:
	ret;

}


// ===== COMPILED SASS (sm_100) =====

	.target	sm_100

	.elftype	@"ET_EXEC"


//--------------------- .note.nv.tkinfo           --------------------------
	.section	.note.nv.tkinfo,"",@"SHT_NOTE"
	.sectionflags	@"SHF_NOTE_NV_TKINFO"
	.tkinfo
        /*0018*/ 	.word	0x00000002
        /*0030*/ 	.string	""
        /*0030*/ 	.string	"ptxas"
        /*0030*/ 	.string	"Cuda compilation tools, release 13.0, V13.0.88"
        /*0030*/ 	.string	"Build cuda_13.0.r13.0/compiler.36424714_0"
        /*0030*/ 	.string	"-arch sm_100 -m 64 "



//--------------------- .note.nv.cuinfo           --------------------------
	.section	.note.nv.cuinfo,"",@"SHT_NOTE"
	.sectionflags	@"SHF_NOTE_NV_CUINFO"
        /*0018*/ 	.short	0x0002
        /*001a*/ 	.short	0x0064
        /*001c*/ 	.short	0x0082
	.zero		2


//--------------------- .nv.info                  --------------------------
	.section	.nv.info,"",@"SHT_CUDA_INFO"
	.align	4


	//----- nvinfo : EIATTR_REGCOUNT
	.align		4
        /*0000*/ 	.byte	0x04, 0x2f
        /*0002*/ 	.short	(.L_1 - .L_0)
	.align		4
.L_0:
        /*0004*/ 	.word	index@(_Z4fillPfi)
        /*0008*/ 	.word	0x0000000a


	//----- nvinfo : EIATTR_FRAME_SIZE
	.align		4
.L_1:
        /*000c*/ 	.byte	0x04, 0x11
        /*000e*/ 	.short	(.L_3 - .L_2)
	.align		4
.L_2:
        /*0010*/ 	.word	index@(_Z4fillPfi)
        /*0014*/ 	.word	0x00000000


	//----- nvinfo : EIATTR_MIN_STACK_SIZE
	.align		4
.L_3:
        /*0018*/ 	.byte	0x04, 0x12
        /*001a*/ 	.short	(.L_5 - .L_4)
	.align		4
.L_4:
        /*001c*/ 	.word	index@(_Z4fillPfi)
        /*0020*/ 	.word	0x00000000
.L_5:


//--------------------- .nv.compat                --------------------------
	.section	.nv.compat,"",@"SHT_CUDA_COMPAT_INFO"
	.align	4
        /*0000*/ 	.byte	0x02, 0x09, 0x00, 0x00, 0x02, 0x02, 0x01, 0x00, 0x02, 0x05, 0x05, 0x00, 0x03, 0x07, 0x01, 0x01
        /*0010*/ 	.byte	0x02, 0x03, 0x00, 0x00, 0x02, 0x06, 0x01, 0x00, 0x04, 0x0b, 0x08, 0x00, 0x09, 0x00, 0x00, 0x00
        /*0020*/ 	.byte	0x00, 0x00, 0x00, 0x00


//--------------------- .nv.info._Z4fillPfi       --------------------------
	.section	.nv.info._Z4fillPfi,"",@"SHT_CUDA_INFO"
	.sectionflags	@""
	.align	4


	//----- nvinfo : EIATTR_CUDA_API_VERSION
	.align		4
        /*0000*/ 	.byte	0x04, 0x37
        /*0002*/ 	.short	(.L_7 - .L_6)
.L_6:
        /*0004*/ 	.word	0x00000082


	//----- nvinfo : EIATTR_KPARAM_INFO
	.align		4
.L_7:
        /*0008*/ 	.byte	0x04, 0x17
        /*000a*/ 	.short	(.L_9 - .L_8)
.L_8:
        /*000c*/ 	.word	0x00000000
        /*0010*/ 	.short	0x0001
        /*0012*/ 	.short	0x0008
        /*0014*/ 	.byte	0x00, 0xf0, 0x11, 0x00


	//----- nvinfo : EIATTR_KPARAM_INFO
	.align		4
.L_9:
        /*0018*/ 	.byte	0x04, 0x17
        /*001a*/ 	.short	(.L_11 - .L_10)
.L_10:
        /*001c*/ 	.word	0x00000000
        /*0020*/ 	.short	0x0000
        /*0022*/ 	.short	0x0000
        /*0024*/ 	.byte	0x00, 0xf5, 0x21, 0x00


	//----- nvinfo : EIATTR_SPARSE_MMA_MASK
	.align		4
.L_11:
        /*0028*/ 	.byte	0x03, 0x50
        /*002a*/ 	.short	0x0000


	//----- nvinfo : EIATTR_MAXREG_COUNT
	.align		4
        /*002c*/ 	.byte	0x03, 0x1b
        /*002e*/ 	.short	0x00ff


	//----- nvinfo : EIATTR_MERCURY_ISA_VERSION
	.align		4
        /*0030*/ 	.byte	0x03, 0x5f
        /*0032*/ 	.short	0x0101


	//----- nvinfo : EIATTR_VRC_CTA_INIT_COUNT
	.align		4
        /*0034*/ 	.byte	0x02, 0x4a
	.zero		1
	.zero		1


	//----- nvinfo : EIATTR_EXIT_INSTR_OFFSETS
	.align		4
        /*0038*/ 	.byte	0x04, 0x1c
        /*003a*/ 	.short	(.L_13 - .L_12)


	//   ....[0]....
.L_12:
        /*003c*/ 	.word	0x00000060


	//   ....[1]....
        /*0040*/ 	.word	0x000000c0


	//----- nvinfo : EIATTR_CBANK_PARAM_SIZE
	.align		4
.L_13:
        /*0044*/ 	.byte	0x03, 0x19
        /*0046*/ 	.short	0x000c


	//----- nvinfo : EIATTR_PARAM_CBANK
	.align		4
        /*0048*/ 	.byte	0x04, 0x0a
        /*004a*/ 	.short	(.L_15 - .L_14)
	.align		4
.L_14:
        /*004c*/ 	.word	index@(.nv.constant0._Z4fillPfi)
        /*0050*/ 	.short	0x0380
        /*0052*/ 	.short	0x000c


	//----- nvinfo : EIATTR_SW_WAR
	.align		4
.L_15:
        /*0054*/ 	.byte	0x04, 0x36
        /*0056*/ 	.short	(.L_17 - .L_16)
.L_16:
        /*0058*/ 	.word	0x00000008
.L_17:


//--------------------- .nv.callgraph             --------------------------
	.section	.nv.callgraph,"",@"SHT_CUDA_CALLGRAPH"
	.align	4
	.sectionentsize	8
	.align		4
        /*0000*/ 	.word	0x00000000
	.align		4
        /*0004*/ 	.word	0xffffffff
	.align		4
        /*0008*/ 	.word	0x00000000
	.align		4
        /*000c*/ 	.word	0xfffffffe
	.align		4
        /*0010*/ 	.word	0x00000000
	.align		4
        /*0014*/ 	.word	0xfffffffd
	.align		4
        /*0018*/ 	.word	0x00000000
	.align		4
        /*001c*/ 	.word	0xfffffffc


//--------------------- .text._Z4fillPfi          --------------------------
	.section	.text._Z4fillPfi,"ax",@progbits
	.align	128
        .global         _Z4fillPfi
        .type           _Z4fillPfi,@function
        .size           _Z4fillPfi,(.L_x_1 - _Z4fillPfi)
        .other          _Z4fillPfi,@"STO_CUDA_ENTRY STV_DEFAULT"
_Z4fillPfi:
.text._Z4fillPfi:
[----:B------:R-:W-:Y:S01]  /*0000*/  LDC R1, c[0x0][0x37c] ;  /* 0x0000df00ff017b82 */ /* 0x000fe20000000800 */
[----:B------:R-:W0:Y:S07]  /*0010*/  S2R R5, SR_TID.X ;  /* 0x0000000000057919 */ /* 0x000e2e0000002100 */
[----:B------:R-:W0:Y:S01]  /*0020*/  S2UR UR4, SR_CTAID.X ;  /* 0x00000000000479c3 */ /* 0x000e220000002500 */
[----:B------:R-:W1:Y:S01]  /*0030*/  LDCU UR5, c[0x0][0x388] ;  /* 0x00007100ff0577ac */ /* 0x000e620008000800 */
[----:B0-----:R-:W-:-:S04]  /*0040*/  IADD3 R5, PT, PT, R5, UR4, RZ ;  /* 0x0000000405057c10 */ /* 0x001fc8000fffe0ff */
[----:B-1----:R-:W-:-:S13]  /*0050*/  ISETP.GE.AND P0, PT, R5, UR5, PT ;  /* 0x0000000505007c0c */ /* 0x002fda000bf06270 */
[----:B------:R-:W-:Y:S05]  /*0060*/  @P0 EXIT ;  /* 0x000000000000094d */ /* 0x000fea0003800000 */
[----:B------:R-:W0:Y:S01]  /*0070*/  LDC.64 R2, c[0x0][0x380] ;  /* 0x0000e000ff027b82 */ /* 0x000e220000000a00 */
[----:B------:R-:W1:Y:S01]  /*0080*/  LDCU.64 UR4, c[0x0][0x358] ;  /* 0x00006b00ff0477ac */ /* 0x000e620008000a00 */
[----:B------:R-:W-:Y:S02]  /*0090*/  HFMA2 R7, -RZ, RZ, 3.078125, 0 ;  /* 0x42280000ff077431 */ /* 0x000fe400000001ff */
[----:B0-----:R-:W-:-:S05]  /*00a0*/  IMAD.WIDE R2, R5, 0x4, R2 ;  /* 0x0000000405027825 */ /* 0x001fca00078e0202 */
[----:B-1----:R-:W-:Y:S01]  /*00b0*/  STG.E desc[UR4][R2.64], R7 ;  /* 0x0000000702007986 */ /* 0x002fe2000c101904 */
[----:B------:R-:W-:Y:S05]  /*00c0*/  EXIT ;  /* 0x000000000000794d */ /* 0x000fea0003800000 */
.L_x_0:
[----:B------:R-:W-:-:S00]  /*00d0*/  BRA `(.L_x_0) ;  /* 0xfffffffc00fc7947 */ /* 0x000fc0000383ffff */
[----:B------:R-:W-:-:S00]  /*00e0*/  NOP ;  /* 0x0000000000007918 */ /* 0x000fc00000000000 */
        /* <DEDUP_REMOVED lines=9> */
.L_x_1:


//--------------------- .nv.shared.reserved.0     --------------------------
	.section	.nv.shared.reserved.0,"aw",@nobits
	.weak		__nv_reservedSMEM_offset_0_alias
	.size		__nv_reservedSMEM_offset_0_alias, 0, 64
	.other		__nv_reservedSMEM_offset_0_alias,@"STO_CUDA_RESERVED_SHARED STV_DEFAULT"
__nv_reservedSMEM_offset_0_alias:
	.zero		0
	.zero		64


//--------------------- .nv.constant0._Z4fillPfi  --------------------------
	.section	.nv.constant0._Z4fillPfi,"a",@progbits
	.sectionflags	@""
	.align	4
.nv.constant0._Z4fillPfi:
	.zero		908


//--------------------- SYMBOLS --------------------------

	.type		.nv.reservedSmem.offset0,@object
	.size		.nv.reservedSmem.offset0,0x4
